//
// Generated by NVIDIA NVVM Compiler
//
// Compiler Build ID: CL-36424714
// Cuda compilation tools, release 13.0, V13.0.88
// Based on NVVM 20.0.0
//

.version 9.0
.target sm_100
.address_size 64

	// .globl	_Z16reduce_kernel_v4PfS_
// _ZZ16reduce_kernel_v4PfS_E5sdata has been demoted

.visible .entry _Z16reduce_kernel_v4PfS_(
	.param .u64 .ptr .align 1 _Z16reduce_kernel_v4PfS__param_0,
	.param .u64 .ptr .align 1 _Z16reduce_kernel_v4PfS__param_1
)
{
	.reg .pred 	%p<6>;
	.reg .b32 	%r<16>;
	.reg .b32 	%f<26>;
	.reg .b64 	%rd<11>;
	// demoted variable
	.shared .align 4 .b8 _ZZ16reduce_kernel_v4PfS_E5sdata[1024];
	ld.param.u64 	%rd2, [_Z16reduce_kernel_v4PfS__param_0];
	ld.param.u64 	%rd1, [_Z16reduce_kernel_v4PfS__param_1];
	cvta.to.global.u64 	%rd3, %rd2;
	mov.u32 	%r1, %tid.x;
	mov.u32 	%r2, %ctaid.x;
	mov.u32 	%r15, %ntid.x;
	mul.lo.s32 	%r7, %r15, %r2;
	shl.b32 	%r8, %r7, 1;
	add.s32 	%r9, %r8, %r1;
	mul.wide.u32 	%rd4, %r9, 4;
	add.s64 	%rd5, %rd3, %rd4;
	ld.global.f32 	%f1, [%rd5];
	add.s32 	%r10, %r9, %r15;
	mul.wide.u32 	%rd6, %r10, 4;
	add.s64 	%rd7, %rd3, %rd6;
	ld.global.f32 	%f2, [%rd7];
	add.f32 	%f3, %f1, %f2;
	shl.b32 	%r11, %r1, 2;
	mov.u32 	%r12, _ZZ16reduce_kernel_v4PfS_E5sdata;
	add.s32 	%r4, %r12, %r11;
	st.shared.f32 	[%r4], %f3;
	bar.sync 	0;
	setp.lt.u32 	%p1, %r15, 66;
	@%p1 bra 	$L__BB0_4;
$L__BB0_1:
	shr.u32 	%r6, %r15, 1;
	setp.ge.u32 	%p2, %r1, %r6;
	@%p2 bra 	$L__BB0_3;
	shl.b32 	%r13, %r6, 2;
	add.s32 	%r14, %r4, %r13;
	ld.shared.f32 	%f4, [%r14];
	ld.shared.f32 	%f5, [%r4];
	add.f32 	%f6, %f4, %f5;
	st.shared.f32 	[%r4], %f6;
$L__BB0_3:
	bar.sync 	0;
	setp.gt.u32 	%p3, %r15, 131;
	mov.u32 	%r15, %r6;
	@%p3 bra 	$L__BB0_1;
$L__BB0_4:
	setp.gt.u32 	%p4, %r1, 31;
	@%p4 bra 	$L__BB0_7;
	ld.volatile.shared.f32 	%f7, [%r4+128];
	ld.volatile.shared.f32 	%f8, [%r4];
	add.f32 	%f9, %f7, %f8;
	st.volatile.shared.f32 	[%r4], %f9;
	ld.volatile.shared.f32 	%f10, [%r4+64];
	ld.volatile.shared.f32 	%f11, [%r4];
	add.f32 	%f12, %f10, %f11;
	st.volatile.shared.f32 	[%r4], %f12;
	ld.volatile.shared.f32 	%f13, [%r4+32];
	ld.volatile.shared.f32 	%f14, [%r4];
	add.f32 	%f15, %f13, %f14;
	st.volatile.shared.f32 	[%r4], %f15;
	ld.volatile.shared.f32 	%f16, [%r4+16];
	ld.volatile.shared.f32 	%f17, [%r4];
	add.f32 	%f18, %f16, %f17;
	st.volatile.shared.f32 	[%r4], %f18;
	ld.volatile.shared.f32 	%f19, [%r4+8];
	ld.volatile.shared.f32 	%f20, [%r4];
	add.f32 	%f21, %f19, %f20;
	st.volatile.shared.f32 	[%r4], %f21;
	ld.volatile.shared.f32 	%f22, [%r4+4];
	ld.volatile.shared.f32 	%f23, [%r4];
	add.f32 	%f24, %f22, %f23;
	st.volatile.shared.f32 	[%r4], %f24;
	setp.ne.s32 	%p5, %r1, 0;
	@%p5 bra 	$L__BB0_7;
	ld.shared.f32 	%f25, [_ZZ16reduce_kernel_v4PfS_E5sdata];
	cvta.to.global.u64 	%rd8, %rd1;
	mul.wide.u32 	%rd9, %r2, 4;
	add.s64 	%rd10, %rd8, %rd9;
	st.global.f32 	[%rd10], %f25;
$L__BB0_7:
	ret;

}


// ===== COMPILED SASS (sm_100) =====

	.target	sm_100

	.elftype	@"ET_EXEC"


//--------------------- .note.nv.tkinfo           --------------------------
	.section	.note.nv.tkinfo,"",@"SHT_NOTE"
	.sectionflags	@"SHF_NOTE_NV_TKINFO"
	.tkinfo
        /*0018*/ 	.word	0x00000002
        /*0030*/ 	.string	""
        /*0030*/ 	.string	"ptxas"
        /*0030*/ 	.string	"Cuda compilation tools, release 13.0, V13.0.88"
        /*0030*/ 	.string	"Build cuda_13.0.r13.0/compiler.36424714_0"
        /*0030*/ 	.string	"-arch sm_100 -m 64 "



//--------------------- .note.nv.cuinfo           --------------------------
	.section	.note.nv.cuinfo,"",@"SHT_NOTE"
	.sectionflags	@"SHF_NOTE_NV_CUINFO"
        /*0018*/ 	.short	0x0002
        /*001a*/ 	.short	0x0064
        /*001c*/ 	.short	0x0082
	.zero		2


//--------------------- .nv.info                  --------------------------
	.section	.nv.info,"",@"SHT_CUDA_INFO"
	.align	4


	//----- nvinfo : EIATTR_REGCOUNT
	.align		4
        /*0000*/ 	.byte	0x04, 0x2f
        /*0002*/ 	.short	(.L_1 - .L_0)
	.align		4
.L_0:
        /*0004*/ 	.word	index@(_Z16reduce_kernel_v4PfS_)
        /*0008*/ 	.word	0x0000000d


	//----- nvinfo : EIATTR_FRAME_SIZE
	.align		4
.L_1:
        /*000c*/ 	.byte	0x04, 0x11
        /*000e*/ 	.short	(.L_3 - .L_2)
	.align		4
.L_2:
        /*0010*/ 	.word	index@(_Z16reduce_kernel_v4PfS_)
        /*0014*/ 	.word	0x00000000


	//----- nvinfo : EIATTR_MIN_STACK_SIZE
	.align		4
.L_3:
        /*0018*/ 	.byte	0x04, 0x12
        /*001a*/ 	.short	(.L_5 - .L_4)
	.align		4
.L_4:
        /*001c*/ 	.word	index@(_Z16reduce_kernel_v4PfS_)
        /*0020*/ 	.word	0x00000000
.L_5:


//--------------------- .nv.compat                --------------------------
	.section	.nv.compat,"",@"SHT_CUDA_COMPAT_INFO"
	.align	4
        /*0000*/ 	.byte	0x02, 0x09, 0x00, 0x00, 0x02, 0x02, 0x01, 0x00, 0x02, 0x05, 0x05, 0x00, 0x03, 0x07, 0x01, 0x01
        /*0010*/ 	.byte	0x02, 0x03, 0x00, 0x00, 0x02, 0x06, 0x01, 0x00, 0x04, 0x0b, 0x08, 0x00, 0x09, 0x00, 0x00, 0x00
        /*0020*/ 	.byte	0x00, 0x00, 0x00, 0x00


//--------------------- .nv.info._Z16reduce_kernel_v4PfS_ --------------------------
	.section	.nv.info._Z16reduce_kernel_v4PfS_,"",@"SHT_CUDA_INFO"
	.sectionflags	@""
	.align	4


	//----- nvinfo : EIATTR_CUDA_API_VERSION
	.align		4
        /*0000*/ 	.byte	0x04, 0x37
        /*0002*/ 	.short	(.L_7 - .L_6)
.L_6:
        /*0004*/ 	.word	0x00000082


	//----- nvinfo : EIATTR_KPARAM_INFO
	.align		4
.L_7:
        /*0008*/ 	.byte	0x04, 0x17
        /*000a*/ 	.short	(.L_9 - .L_8)
.L_8:
        /*000c*/ 	.word	0x00000000
        /*0010*/ 	.short	0x0001
        /*0012*/ 	.short	0x0008
        /*0014*/ 	.byte	0x00, 0xf5, 0x21, 0x00


	//----- nvinfo : EIATTR_KPARAM_INFO
	.align		4
.L_9:
        /*0018*/ 	.byte	0x04, 0x17
        /*001a*/ 	.short	(.L_11 - .L_10)
.L_10:
        /*001c*/ 	.word	0x00000000
        /*0020*/ 	.short	0x0000
        /*0022*/ 	.short	0x0000
        /*0024*/ 	.byte	0x00, 0xf5, 0x21, 0x00


	//----- nvinfo : EIATTR_SPARSE_MMA_MASK
	.align		4
.L_11:
        /*0028*/ 	.byte	0x03, 0x50
        /*002a*/ 	.short	0x0000


	//----- nvinfo : EIATTR_MAXREG_COUNT
	.align		4
        /*002c*/ 	.byte	0x03, 0x1b
        /*002e*/ 	.short	0x00ff


	//----- nvinfo : EIATTR_NUM_BARRIERS
	.align		4
        /*0030*/ 	.byte	0x02, 0x4c
        /*0032*/ 	.byte	0x01
	.zero		1


	//----- nvinfo : EIATTR_MERCURY_ISA_VERSION
	.align		4
        /*0034*/ 	.byte	0x03, 0x5f
        /*0036*/ 	.short	0x0101


	//----- nvinfo : EIATTR_VRC_CTA_INIT_COUNT
	.align		4
        /*0038*/ 	.byte	0x02, 0x4a
	.zero		1
	.zero		1


	//----- nvinfo : EIATTR_EXIT_INSTR_OFFSETS
	.align		4
        /*003c*/ 	.byte	0x04, 0x1c
        /*003e*/ 	.short	(.L_13 - .L_12)


	//   ....[0]....
.L_12:
        /*0040*/ 	.word	0x00000230


	//   ....[1]....
        /*0044*/ 	.word	0x000003d0


	//   ....[2]....
        /*0048*/ 	.word	0x00000450


	//----- nvinfo : EIATTR_CBANK_PARAM_SIZE
	.align		4
.L_13:
        /*004c*/ 	.byte	0x03, 0x19
        /*004e*/ 	.short	0x0010


	//----- nvinfo : EIATTR_PARAM_CBANK
	.align		4
        /*0050*/ 	.byte	0x04, 0x0a
        /*0052*/ 	.short	(.L_15 - .L_14)
	.align		4
.L_14:
        /*0054*/ 	.word	index@(.nv.constant0._Z16reduce_kernel_v4PfS_)
        /*0058*/ 	.short	0x0380
        /*005a*/ 	.short	0x0010


	//----- nvinfo : EIATTR_SW_WAR
	.align		4
.L_15:
        /*005c*/ 	.byte	0x04, 0x36
        /*005e*/ 	.short	(.L_17 - .L_16)
.L_16:
        /*0060*/ 	.word	0x00000008
.L_17:


//--------------------- .nv.callgraph             --------------------------
	.section	.nv.callgraph,"",@"SHT_CUDA_CALLGRAPH"
	.align	4
	.sectionentsize	8
	.align		4
        /*0000*/ 	.word	0x00000000
	.align		4
        /*0004*/ 	.word	0xffffffff
	.align		4
        /*0008*/ 	.word	0x00000000
	.align		4
        /*000c*/ 	.word	0xfffffffe
	.align		4
        /*0010*/ 	.word	0x00000000
	.align		4
        /*0014*/ 	.word	0xfffffffd
	.align		4
        /*0018*/ 	.word	0x00000000
	.align		4
        /*001c*/ 	.word	0xfffffffc


//--------------------- .text._Z16reduce_kernel_v4PfS_ --------------------------
	.section	.text._Z16reduce_kernel_v4PfS_,"ax",@progbits
	.align	128
        .global         _Z16reduce_kernel_v4PfS_
        .type           _Z16reduce_kernel_v4PfS_,@function
        .size           _Z16reduce_kernel_v4PfS_,(.L_x_3 - _Z16reduce_kernel_v4PfS_)
        .other          _Z16reduce_kernel_v4PfS_,@"STO_CUDA_ENTRY STV_DEFAULT"
_Z16reduce_kernel_v4PfS_:
.text._Z16reduce_kernel_v4PfS_:
[----:B------:R-:W-:Y:S01]  /*0000*/  LDC R1, c[0x0][0x37c] ;  /* 0x0000df00ff017b82 */ /* 0x000fe20000000800 */
[----:B------:R-:W0:Y:S01]  /*0010*/  S2R R0, SR_CTAID.X ;  /* 0x0000000000007919 */ /* 0x000e220000002500 */
[----:B------:R-:W0:Y:S06]  /*0020*/  LDCU UR8, c[0x0][0x360] ;  /* 0x00006c00ff0877ac */ /* 0x000e2c0008000800 */
[----:B------:R-:W1:Y:S01]  /*0030*/  LDC.64 R6, c[0x0][0x380] ;  /* 0x0000e000ff067b82 */ /* 0x000e620000000a00 */
[----:B------:R-:W2:Y:S01]  /*0040*/  S2R R2, SR_TID.X ;  /* 0x0000000000027919 */ /* 0x000ea20000002100 */
[----:B------:R-:W3:Y:S01]  /*0050*/  LDCU.64 UR6, c[0x0][0x358] ;  /* 0x00006b00ff0677ac */ /* 0x000ee20008000a00 */
[----:B0-----:R-:W-:-:S05]  /*0060*/  IMAD R3, R0, UR8, RZ ;  /* 0x0000000800037c24 */ /* 0x001fca000f8e02ff */
[----:B--2---:R-:W-:-:S04]  /*0070*/  LEA R3, R3, R2, 0x1 ;  /* 0x0000000203037211 */ /* 0x004fc800078e08ff */
[C---:B------:R-:W-:Y:S01]  /*0080*/  IADD3 R9, PT, PT, R3.reuse, UR8, RZ ;  /* 0x0000000803097c10 */ /* 0x040fe2000fffe0ff */
[----:B-1----:R-:W-:-:S04]  /*0090*/  IMAD.WIDE.U32 R4, R3, 0x4, R6 ;  /* 0x0000000403047825 */ /* 0x002fc800078e0006 */
[----:B------:R-:W-:Y:S02]  /*00a0*/  IMAD.WIDE.U32 R6, R9, 0x4, R6 ;  /* 0x0000000409067825 */ /* 0x000fe400078e0006 */
[----:B---3--:R-:W2:Y:S04]  /*00b0*/  LDG.E R4, desc[UR6][R4.64] ;  /* 0x0000000604047981 */ /* 0x008ea8000c1e1900 */
[----:B------:R-:W2:Y:S01]  /*00c0*/  LDG.E R7, desc[UR6][R6.64] ;  /* 0x0000000606077981 */ /* 0x000ea2000c1e1900 */
[----:B------:R-:W0:Y:S01]  /*00d0*/  S2UR UR5, SR_CgaCtaId ;  /* 0x00000000000579c3 */ /* 0x000e220000008800 */
[----:B------:R-:W-:Y:S01]  /*00e0*/  UMOV UR4, 0x400 ;  /* 0x0000040000047882 */ /* 0x000fe20000000000 */
[----:B------:R-:W-:Y:S01]  /*00f0*/  UISETP.GE.U32.AND UP0, UPT, UR8, 0x42, UPT ;  /* 0x000000420800788c */ /* 0x000fe2000bf06070 */
[----:B------:R-:W-:Y:S01]  /*0100*/  ISETP.GT.U32.AND P0, PT, R2, 0x1f, PT ;  /* 0x0000001f0200780c */ /* 0x000fe20003f04070 */
[----:B0-----:R-:W-:-:S06]  /*0110*/  ULEA UR4, UR5, UR4, 0x18 ;  /* 0x0000000405047291 */ /* 0x001fcc000f8ec0ff */
[----:B------:R-:W-:Y:S01]  /*0120*/  LEA R3, R2, UR4, 0x2 ;  /* 0x0000000402037c11 */ /* 0x000fe2000f8e10ff */
[----:B--2---:R-:W-:-:S05]  /*0130*/  FADD R8, R4, R7 ;  /* 0x0000000704087221 */ /* 0x004fca0000000000 */
[----:B------:R0:W-:Y:S01]  /*0140*/  STS [R3], R8 ;  /* 0x0000000803007388 */ /* 0x0001e20000000800 */
[----:B------:R-:W-:Y:S06]  /*0150*/  BAR.SYNC.DEFER_BLOCKING 0x0 ;  /* 0x0000000000007b1d */ /* 0x000fec0000010000 */
[----:B------:R-:W-:Y:S05]  /*0160*/  BRA.U !UP0, `(.L_x_0) ;  /* 0x0000000108307547 */ /* 0x000fea000b800000 */
[----:B------:R-:W-:-:S07]  /*0170*/  MOV R4, UR8 ;  /* 0x0000000800047c02 */ /* 0x000fce0008000f00 */
.L_x_1:
[----:B------:R-:W-:-:S04]  /*0180*/  SHF.R.U32.HI R7, RZ, 0x1, R4 ;  /* 0x00000001ff077819 */ /* 0x000fc80000011604 */
[----:B------:R-:W-:-:S13]  /*0190*/  ISETP.GE.U32.AND P1, PT, R2, R7, PT ;  /* 0x000000070200720c */ /* 0x000fda0003f26070 */
[----:B------:R-:W-:Y:S01]  /*01a0*/  @!P1 LEA R5, R7, R3, 0x2 ;  /* 0x0000000307059211 */ /* 0x000fe200078e10ff */
[----:B------:R-:W-:Y:S05]  /*01b0*/  @!P1 LDS R6, [R3] ;  /* 0x0000000003069984 */ /* 0x000fea0000000800 */
[----:B------:R-:W1:Y:S02]  /*01c0*/  @!P1 LDS R5, [R5] ;  /* 0x0000000005059984 */ /* 0x000e640000000800 */
[----:B-1----:R-:W-:-:S05]  /*01d0*/  @!P1 FADD R6, R5, R6 ;  /* 0x0000000605069221 */ /* 0x002fca0000000000 */
[----:B------:R1:W-:Y:S01]  /*01e0*/  @!P1 STS [R3], R6 ;  /* 0x0000000603009388 */ /* 0x0003e20000000800 */
[----:B------:R-:W-:Y:S01]  /*01f0*/  BAR.SYNC.DEFER_BLOCKING 0x0 ;  /* 0x0000000000007b1d */ /* 0x000fe20000010000 */
[----:B------:R-:W-:Y:S02]  /*0200*/  ISETP.GT.U32.AND P1, PT, R4, 0x83, PT ;  /* 0x000000830400780c */ /* 0x000fe40003f24070 */
[----:B------:R-:W-:-:S11]  /*0210*/  MOV R4, R7 ;  /* 0x0000000700047202 */ /* 0x000fd60000000f00 */
[----:B-1----:R-:W-:Y:S05]  /*0220*/  @P1 BRA `(.L_x_1) ;  /* 0xfffffffc00d41947 */ /* 0x002fea000383ffff */
.L_x_0:
[----:B------:R-:W-:Y:S05]  /*0230*/  @P0 EXIT ;  /* 0x000000000000094d */ /* 0x000fea0003800000 */
[----:B------:R-:W-:Y:S01]  /*0240*/  LDS R4, [R3+0x80] ;  /* 0x0000800003047984 */ /* 0x000fe20000000800 */
[----:B------:R-:W-:-:S03]  /*0250*/  ISETP.NE.AND P0, PT, R2, RZ, PT ;  /* 0x000000ff0200720c */ /* 0x000fc60003f05270 */
[----:B------:R-:W1:Y:S02]  /*0260*/  LDS R5, [R3] ;  /* 0x0000000003057984 */ /* 0x000e640000000800 */
[----:B-1----:R-:W-:-:S05]  /*0270*/  FADD R4, R4, R5 ;  /* 0x0000000504047221 */ /* 0x002fca0000000000 */
[----:B------:R-:W-:Y:S04]  /*0280*/  STS [R3], R4 ;  /* 0x0000000403007388 */ /* 0x000fe80000000800 */
[----:B------:R-:W-:Y:S04]  /*0290*/  LDS R5, [R3+0x40] ;  /* 0x0000400003057984 */ /* 0x000fe80000000800 */
[----:B------:R-:W1:Y:S02]  /*02a0*/  LDS R6, [R3] ;  /* 0x0000000003067984 */ /* 0x000e640000000800 */
[----:B-1----:R-:W-:-:S05]  /*02b0*/  FADD R6, R5, R6 ;  /* 0x0000000605067221 */ /* 0x002fca0000000000 */
[----:B------:R-:W-:Y:S04]  /*02c0*/  STS [R3], R6 ;  /* 0x0000000603007388 */ /* 0x000fe80000000800 */
[----:B------:R-:W-:Y:S04]  /*02d0*/  LDS R5, [R3+0x20] ;  /* 0x0000200003057984 */ /* 0x000fe80000000800 */
[----:B0-----:R-:W0:Y:S02]  /*02e0*/  LDS R8, [R3] ;  /* 0x0000000003087984 */ /* 0x001e240000000800 */
[----:B0-----:R-:W-:-:S05]  /*02f0*/  FADD R8, R5, R8 ;  /* 0x0000000805087221 */ /* 0x001fca0000000000 */
[----:B------:R-:W-:Y:S04]  /*0300*/  STS [R3], R8 ;  /* 0x0000000803007388 */ /* 0x000fe80000000800 */
[----:B------:R-:W-:Y:S04]  /*0310*/  LDS R5, [R3+0x10] ;  /* 0x0000100003057984 */ /* 0x000fe80000000800 */
[----:B------:R-:W0:Y:S02]  /*0320*/  LDS R10, [R3] ;  /* 0x00000000030a7984 */ /* 0x000e240000000800 */
        /* <DEDUP_REMOVED lines=9> */
[----:B------:R0:W-:Y:S01]  /*03c0*/  STS [R3], R6 ;  /* 0x0000000603007388 */ /* 0x0001e20000000800 */
[----:B------:R-:W-:Y:S05]  /*03d0*/  @P0 EXIT ;  /* 0x000000000000094d */ /* 0x000fea0003800000 */
[----:B------:R-:W1:Y:S01]  /*03e0*/  S2UR UR5, SR_CgaCtaId ;  /* 0x00000000000579c3 */ /* 0x000e620000008800 */
[----:B------:R-:W-:-:S07]  /*03f0*/  UMOV UR4, 0x400 ;  /* 0x0000040000047882 */ /* 0x000fce0000000000 */
[----:B0-----:R-:W0:Y:S01]  /*0400*/  LDC.64 R2, c[0x0][0x388] ;  /* 0x0000e200ff027b82 */ /* 0x001e220000000a00 */
[----:B-1----:R-:W-:Y:S01]  /*0410*/  ULEA UR4, UR5, UR4, 0x18 ;  /* 0x0000000405047291 */ /* 0x002fe2000f8ec0ff */
[----:B0-----:R-:W-:-:S08]  /*0420*/  IMAD.WIDE.U32 R2, R0, 0x4, R2 ;  /* 0x0000000400027825 */ /* 0x001fd000078e0002 */
[----:B------:R-:W0:Y:S04]  /*0430*/  LDS R5, [UR4] ;  /* 0x00000004ff057984 */ /* 0x000e280008000800 */
[----:B0-----:R-:W-:Y:S01]  /*0440*/  STG.E desc[UR6][R2.64], R5 ;  /* 0x0000000502007986 */ /* 0x001fe2000c101906 */
[----:B------:R-:W-:Y:S05]  /*0450*/  EXIT ;  /* 0x000000000000794d */ /* 0x000fea0003800000 */
.L_x_2:
[----:B------:R-:W-:-:S00]  /*0460*/  BRA `(.L_x_2) ;  /* 0xfffffffc00fc7947 */ /* 0x000fc0000383ffff */
[----:B------:R-:W-:-:S00]  /*0470*/  NOP ;  /* 0x0000000000007918 */ /* 0x000fc00000000000 */
        /* <DEDUP_REMOVED lines=8> */
.L_x_3:


//--------------------- .nv.shared._Z16reduce_kernel_v4PfS_ --------------------------
	.section	.nv.shared._Z16reduce_kernel_v4PfS_,"aw",@nobits
	.sectionflags	@""
	.align	4
.nv.shared._Z16reduce_kernel_v4PfS_:
	.zero		2048


//--------------------- .nv.shared.reserved.0     --------------------------
	.section	.nv.shared.reserved.0,"aw",@nobits
	.weak		__nv_reservedSMEM_offset_0_alias
	.size		__nv_reservedSMEM_offset_0_alias, 0, 64
	.other		__nv_reservedSMEM_offset_0_alias,@"STO_CUDA_RESERVED_SHARED STV_DEFAULT"
__nv_reservedSMEM_offset_0_alias:
	.zero		0
	.zero		64


//--------------------- .nv.constant0._Z16reduce_kernel_v4PfS_ --------------------------
	.section	.nv.constant0._Z16reduce_kernel_v4PfS_,"a",@progbits
	.sectionflags	@""
	.align	4
.nv.constant0._Z16reduce_kernel_v4PfS_:
	.zero		912


//--------------------- SYMBOLS --------------------------

	.type		.nv.reservedSmem.offset0,@object
	.size		.nv.reservedSmem.offset0,0x4
	.type		.nv.reservedSmem.cap,@object
	.size		.nv.reservedSmem.cap,0x4
